//
// Generated by NVIDIA NVVM Compiler
//
// Compiler Build ID: CL-36424714
// Cuda compilation tools, release 13.0, V13.0.88
// Based on NVVM 20.0.0
//

.version 9.0
.target sm_100
.address_size 64

	// .globl	matmul

.visible .entry matmul(
	.param .u64 .ptr .align 1 matmul_param_0,
	.param .u64 .ptr .align 1 matmul_param_1,
	.param .u64 .ptr .align 1 matmul_param_2,
	.param .u32 matmul_param_3
)
{
	.reg .pred 	%p<10>;
	.reg .b32 	%r<44>;
	.reg .b32 	%f<67>;
	.reg .b64 	%rd<67>;

	ld.param.u64 	%rd14, [matmul_param_0];
	ld.param.u64 	%rd15, [matmul_param_1];
	ld.param.u32 	%r19, [matmul_param_3];
	cvta.to.global.u64 	%rd1, %rd15;
	cvta.to.global.u64 	%rd2, %rd14;
	mov.u32 	%r20, %tid.y;
	mov.u32 	%r21, %ctaid.y;
	add.s32 	%r22, %r20, %r21;
	mov.u32 	%r23, %ntid.y;
	add.s32 	%r1, %r22, %r23;
	mov.u32 	%r24, %tid.x;
	mov.u32 	%r25, %ntid.x;
	add.s32 	%r26, %r24, %r25;
	mov.u32 	%r27, %ctaid.x;
	add.s32 	%r28, %r26, %r27;
	max.s32 	%r29, %r1, %r28;
	setp.ge.s32 	%p1, %r29, %r19;
	@%p1 bra 	$L__BB0_13;
	mul.lo.s32 	%r3, %r19, %r1;
	and.b32  	%r4, %r19, 7;
	setp.lt.u32 	%p2, %r19, 8;
	mov.f32 	%f66, 0f00000000;
	mov.b32 	%r42, 0;
	@%p2 bra 	$L__BB0_4;
	and.b32  	%r42, %r19, 2147483640;
	neg.s32 	%r40, %r42;
	mul.wide.s32 	%rd16, %r19, 4;
	add.s64 	%rd3, %rd1, %rd16;
	shl.b32 	%r7, %r19, 3;
	mul.wide.s32 	%rd17, %r19, 8;
	add.s64 	%rd4, %rd1, %rd17;
	mul.wide.s32 	%rd18, %r19, 12;
	add.s64 	%rd5, %rd1, %rd18;
	mul.wide.s32 	%rd19, %r19, 16;
	add.s64 	%rd6, %rd1, %rd19;
	mul.wide.s32 	%rd20, %r19, 20;
	add.s64 	%rd7, %rd1, %rd20;
	mul.wide.s32 	%rd21, %r19, 24;
	add.s64 	%rd8, %rd1, %rd21;
	mul.wide.s32 	%rd22, %r19, 28;
	add.s64 	%rd9, %rd1, %rd22;
	mul.wide.u32 	%rd23, %r3, 4;
	add.s64 	%rd24, %rd23, %rd2;
	add.s64 	%rd66, %rd24, 16;
	mov.f32 	%f66, 0f00000000;
	mov.u32 	%r39, %r28;
$L__BB0_3:
	.pragma "nounroll";
	mul.wide.s32 	%rd25, %r39, 4;
	add.s64 	%rd26, %rd3, %rd25;
	add.s64 	%rd27, %rd4, %rd25;
	add.s64 	%rd28, %rd5, %rd25;
	add.s64 	%rd29, %rd6, %rd25;
	add.s64 	%rd30, %rd7, %rd25;
	add.s64 	%rd31, %rd8, %rd25;
	add.s64 	%rd32, %rd9, %rd25;
	add.s64 	%rd33, %rd1, %rd25;
	ld.global.f32 	%f16, [%rd66+-16];
	ld.global.f32 	%f17, [%rd33];
	fma.rn.f32 	%f18, %f16, %f17, %f66;
	ld.global.f32 	%f19, [%rd66+-12];
	ld.global.f32 	%f20, [%rd26];
	fma.rn.f32 	%f21, %f19, %f20, %f18;
	ld.global.f32 	%f22, [%rd66+-8];
	ld.global.f32 	%f23, [%rd27];
	fma.rn.f32 	%f24, %f22, %f23, %f21;
	ld.global.f32 	%f25, [%rd66+-4];
	ld.global.f32 	%f26, [%rd28];
	fma.rn.f32 	%f27, %f25, %f26, %f24;
	ld.global.f32 	%f28, [%rd66];
	ld.global.f32 	%f29, [%rd29];
	fma.rn.f32 	%f30, %f28, %f29, %f27;
	ld.global.f32 	%f31, [%rd66+4];
	ld.global.f32 	%f32, [%rd30];
	fma.rn.f32 	%f33, %f31, %f32, %f30;
	ld.global.f32 	%f34, [%rd66+8];
	ld.global.f32 	%f35, [%rd31];
	fma.rn.f32 	%f36, %f34, %f35, %f33;
	ld.global.f32 	%f37, [%rd66+12];
	ld.global.f32 	%f38, [%rd32];
	fma.rn.f32 	%f66, %f37, %f38, %f36;
	add.s32 	%r40, %r40, 8;
	add.s32 	%r39, %r39, %r7;
	add.s64 	%rd66, %rd66, 32;
	setp.ne.s32 	%p3, %r40, 0;
	@%p3 bra 	$L__BB0_3;
$L__BB0_4:
	setp.eq.s32 	%p4, %r4, 0;
	@%p4 bra 	$L__BB0_12;
	and.b32  	%r13, %r19, 3;
	setp.lt.u32 	%p5, %r4, 4;
	@%p5 bra 	$L__BB0_7;
	add.s32 	%r31, %r42, %r3;
	mul.wide.u32 	%rd34, %r31, 4;
	add.s64 	%rd35, %rd2, %rd34;
	ld.global.f32 	%f40, [%rd35];
	mad.lo.s32 	%r32, %r42, %r19, %r28;
	mul.wide.s32 	%rd36, %r32, 4;
	add.s64 	%rd37, %rd1, %rd36;
	ld.global.f32 	%f41, [%rd37];
	fma.rn.f32 	%f42, %f40, %f41, %f66;
	cvt.u64.u32 	%rd38, %r3;
	cvt.u64.u32 	%rd39, %r42;
	add.s64 	%rd40, %rd39, %rd38;
	shl.b64 	%rd41, %rd40, 2;
	add.s64 	%rd42, %rd2, %rd41;
	ld.global.f32 	%f43, [%rd42+4];
	mul.wide.s32 	%rd43, %r19, 4;
	add.s64 	%rd44, %rd37, %rd43;
	ld.global.f32 	%f44, [%rd44];
	fma.rn.f32 	%f45, %f43, %f44, %f42;
	ld.global.f32 	%f46, [%rd42+8];
	add.s64 	%rd45, %rd44, %rd43;
	ld.global.f32 	%f47, [%rd45];
	fma.rn.f32 	%f48, %f46, %f47, %f45;
	ld.global.f32 	%f49, [%rd42+12];
	add.s64 	%rd46, %rd45, %rd43;
	ld.global.f32 	%f50, [%rd46];
	fma.rn.f32 	%f66, %f49, %f50, %f48;
	add.s32 	%r42, %r42, 4;
$L__BB0_7:
	setp.eq.s32 	%p6, %r13, 0;
	@%p6 bra 	$L__BB0_12;
	setp.eq.s32 	%p7, %r13, 1;
	@%p7 bra 	$L__BB0_10;
	add.s32 	%r33, %r42, %r3;
	mul.wide.u32 	%rd47, %r33, 4;
	add.s64 	%rd48, %rd2, %rd47;
	ld.global.f32 	%f52, [%rd48];
	mad.lo.s32 	%r34, %r42, %r19, %r28;
	mul.wide.s32 	%rd49, %r34, 4;
	add.s64 	%rd50, %rd1, %rd49;
	ld.global.f32 	%f53, [%rd50];
	fma.rn.f32 	%f54, %f52, %f53, %f66;
	cvt.u64.u32 	%rd51, %r3;
	cvt.u64.u32 	%rd52, %r42;
	add.s64 	%rd53, %rd52, %rd51;
	shl.b64 	%rd54, %rd53, 2;
	add.s64 	%rd55, %rd2, %rd54;
	ld.global.f32 	%f55, [%rd55+4];
	mul.wide.s32 	%rd56, %r19, 4;
	add.s64 	%rd57, %rd50, %rd56;
	ld.global.f32 	%f56, [%rd57];
	fma.rn.f32 	%f66, %f55, %f56, %f54;
	add.s32 	%r42, %r42, 2;
$L__BB0_10:
	and.b32  	%r35, %r19, 1;
	setp.eq.b32 	%p8, %r35, 1;
	not.pred 	%p9, %p8;
	@%p9 bra 	$L__BB0_12;
	add.s32 	%r36, %r42, %r3;
	mul.wide.u32 	%rd58, %r36, 4;
	add.s64 	%rd59, %rd2, %rd58;
	ld.global.f32 	%f57, [%rd59];
	mad.lo.s32 	%r37, %r42, %r19, %r28;
	mul.wide.s32 	%rd60, %r37, 4;
	add.s64 	%rd61, %rd1, %rd60;
	ld.global.f32 	%f58, [%rd61];
	fma.rn.f32 	%f66, %f57, %f58, %f66;
$L__BB0_12:
	ld.param.u64 	%rd65, [matmul_param_2];
	add.s32 	%r38, %r3, %r28;
	cvta.to.global.u64 	%rd62, %rd65;
	mul.wide.s32 	%rd63, %r38, 4;
	add.s64 	%rd64, %rd62, %rd63;
	st.global.f32 	[%rd64], %f66;
$L__BB0_13:
	ret;

}


// ===== COMPILED SASS (sm_100) =====

	.target	sm_100

	.elftype	@"ET_EXEC"


//--------------------- .note.nv.tkinfo           --------------------------
	.section	.note.nv.tkinfo,"",@"SHT_NOTE"
	.sectionflags	@"SHF_NOTE_NV_TKINFO"
	.tkinfo
        /*0018*/ 	.word	0x00000002
        /*0030*/ 	.string	""
        /*0030*/ 	.string	"ptxas"
        /*0030*/ 	.string	"Cuda compilation tools, release 13.0, V13.0.88"
        /*0030*/ 	.string	"Build cuda_13.0.r13.0/compiler.36424714_0"
        /*0030*/ 	.string	"-arch sm_100 -m 64 "



//--------------------- .note.nv.cuinfo           --------------------------
	.section	.note.nv.cuinfo,"",@"SHT_NOTE"
	.sectionflags	@"SHF_NOTE_NV_CUINFO"
        /*0018*/ 	.short	0x0002
        /*001a*/ 	.short	0x0064
        /*001c*/ 	.short	0x0082
	.zero		2


//--------------------- .nv.info                  --------------------------
	.section	.nv.info,"",@"SHT_CUDA_INFO"
	.align	4


	//----- nvinfo : EIATTR_REGCOUNT
	.align		4
        /*0000*/ 	.byte	0x04, 0x2f
        /*0002*/ 	.short	(.L_1 - .L_0)
	.align		4
.L_0:
        /*0004*/ 	.word	index@(matmul)
        /*0008*/ 	.word	0x0000001e


	//----- nvinfo : EIATTR_FRAME_SIZE
	.align		4
.L_1:
        /*000c*/ 	.byte	0x04, 0x11
        /*000e*/ 	.short	(.L_3 - .L_2)
	.align		4
.L_2:
        /*0010*/ 	.word	index@(matmul)
        /*0014*/ 	.word	0x00000000


	//----- nvinfo : EIATTR_MIN_STACK_SIZE
	.align		4
.L_3:
        /*0018*/ 	.byte	0x04, 0x12
        /*001a*/ 	.short	(.L_5 - .L_4)
	.align		4
.L_4:
        /*001c*/ 	.word	index@(matmul)
        /*0020*/ 	.word	0x00000000
.L_5:


//--------------------- .nv.compat                --------------------------
	.section	.nv.compat,"",@"SHT_CUDA_COMPAT_INFO"
	.align	4
        /*0000*/ 	.byte	0x02, 0x09, 0x00, 0x00, 0x02, 0x02, 0x01, 0x00, 0x02, 0x05, 0x05, 0x00, 0x03, 0x07, 0x01, 0x01
        /*0010*/ 	.byte	0x02, 0x03, 0x00, 0x00, 0x02, 0x06, 0x01, 0x00, 0x04, 0x0b, 0x08, 0x00, 0x09, 0x00, 0x00, 0x00
        /*0020*/ 	.byte	0x00, 0x00, 0x00, 0x00


//--------------------- .nv.info.matmul           --------------------------
	.section	.nv.info.matmul,"",@"SHT_CUDA_INFO"
	.sectionflags	@""
	.align	4


	//----- nvinfo : EIATTR_CUDA_API_VERSION
	.align		4
        /*0000*/ 	.byte	0x04, 0x37
        /*0002*/ 	.short	(.L_7 - .L_6)
.L_6:
        /*0004*/ 	.word	0x00000082


	//----- nvinfo : EIATTR_KPARAM_INFO
	.align		4
.L_7:
        /*0008*/ 	.byte	0x04, 0x17
        /*000a*/ 	.short	(.L_9 - .L_8)
.L_8:
        /*000c*/ 	.word	0x00000000
        /*0010*/ 	.short	0x0003
        /*0012*/ 	.short	0x0018
        /*0014*/ 	.byte	0x00, 0xf0, 0x11, 0x00


	//----- nvinfo : EIATTR_KPARAM_INFO
	.align		4
.L_9:
        /*0018*/ 	.byte	0x04, 0x17
        /*001a*/ 	.short	(.L_11 - .L_10)
.L_10:
        /*001c*/ 	.word	0x00000000
        /*0020*/ 	.short	0x0002
        /*0022*/ 	.short	0x0010
        /*0024*/ 	.byte	0x00, 0xf5, 0x21, 0x00


	//----- nvinfo : EIATTR_KPARAM_INFO
	.align		4
.L_11:
        /*0028*/ 	.byte	0x04, 0x17
        /*002a*/ 	.short	(.L_13 - .L_12)
.L_12:
        /*002c*/ 	.word	0x00000000
        /*0030*/ 	.short	0x0001
        /*0032*/ 	.short	0x0008
        /*0034*/ 	.byte	0x00, 0xf5, 0x21, 0x00


	//----- nvinfo : EIATTR_KPARAM_INFO
	.align		4
.L_13:
        /*0038*/ 	.byte	0x04, 0x17
        /*003a*/ 	.short	(.L_15 - .L_14)
.L_14:
        /*003c*/ 	.word	0x00000000
        /*0040*/ 	.short	0x0000
        /*0042*/ 	.short	0x0000
        /*0044*/ 	.byte	0x00, 0xf5, 0x21, 0x00


	//----- nvinfo : EIATTR_SPARSE_MMA_MASK
	.align		4
.L_15:
        /*0048*/ 	.byte	0x03, 0x50
        /*004a*/ 	.short	0x0000


	//----- nvinfo : EIATTR_MAXREG_COUNT
	.align		4
        /*004c*/ 	.byte	0x03, 0x1b
        /*004e*/ 	.short	0x00ff


	//----- nvinfo : EIATTR_MERCURY_ISA_VERSION
	.align		4
        /*0050*/ 	.byte	0x03, 0x5f
        /*0052*/ 	.short	0x0101


	//----- nvinfo : EIATTR_VRC_CTA_INIT_COUNT
	.align		4
        /*0054*/ 	.byte	0x02, 0x4a
	.zero		1
	.zero		1


	//----- nvinfo : EIATTR_EXIT_INSTR_OFFSETS
	.align		4
        /*0058*/ 	.byte	0x04, 0x1c
        /*005a*/ 	.short	(.L_17 - .L_16)


	//   ....[0]....
.L_16:
        /*005c*/ 	.word	0x000000c0


	//   ....[1]....
        /*0060*/ 	.word	0x00000a90


	//----- nvinfo : EIATTR_CBANK_PARAM_SIZE
	.align		4
.L_17:
        /*0064*/ 	.byte	0x03, 0x19
        /*0066*/ 	.short	0x001c


	//----- nvinfo : EIATTR_PARAM_CBANK
	.align		4
        /*0068*/ 	.byte	0x04, 0x0a
        /*006a*/ 	.short	(.L_19 - .L_18)
	.align		4
.L_18:
        /*006c*/ 	.word	index@(.nv.constant0.matmul)
        /*0070*/ 	.short	0x0380
        /*0072*/ 	.short	0x001c


	//----- nvinfo : EIATTR_SW_WAR
	.align		4
.L_19:
        /*0074*/ 	.byte	0x04, 0x36
        /*0076*/ 	.short	(.L_21 - .L_20)
.L_20:
        /*0078*/ 	.word	0x00000008
.L_21:


//--------------------- .nv.callgraph             --------------------------
	.section	.nv.callgraph,"",@"SHT_CUDA_CALLGRAPH"
	.align	4
	.sectionentsize	8
	.align		4
        /*0000*/ 	.word	0x00000000
	.align		4
        /*0004*/ 	.word	0xffffffff
	.align		4
        /*0008*/ 	.word	0x00000000
	.align		4
        /*000c*/ 	.word	0xfffffffe
	.align		4
        /*0010*/ 	.word	0x00000000
	.align		4
        /*0014*/ 	.word	0xfffffffd
	.align		4
        /*0018*/ 	.word	0x00000000
	.align		4
        /*001c*/ 	.word	0xfffffffc


//--------------------- .text.matmul              --------------------------
	.section	.text.matmul,"ax",@progbits
	.align	128
        .global         matmul
        .type           matmul,@function
        .size           matmul,(.L_x_5 - matmul)
        .other          matmul,@"STO_CUDA_ENTRY STV_DEFAULT"
matmul:
.text.matmul:
[----:B------:R-:W-:Y:S01]  /*0000*/  LDC R1, c[0x0][0x37c] ;  /* 0x0000df00ff017b82 */ /* 0x000fe20000000800 */
[----:B------:R-:W0:Y:S07]  /*0010*/  S2R R13, SR_TID.Y ;  /* 0x00000000000d7919 */ /* 0x000e2e0000002200 */
[----:B------:R-:W0:Y:S01]  /*0020*/  S2UR UR4, SR_CTAID.Y ;  /* 0x00000000000479c3 */ /* 0x000e220000002600 */
[----:B------:R-:W1:Y:S01]  /*0030*/  LDCU UR20, c[0x0][0x398] ;  /* 0x00007300ff1477ac */ /* 0x000e620008000800 */
[----:B------:R-:W2:Y:S01]  /*0040*/  S2R R2, SR_TID.X ;  /* 0x0000000000027919 */ /* 0x000ea20000002100 */
[----:B------:R-:W2:Y:S05]  /*0050*/  S2R R3, SR_CTAID.X ;  /* 0x0000000000037919 */ /* 0x000eaa0000002500 */
[----:B------:R-:W0:Y:S01]  /*0060*/  LDC R0, c[0x0][0x364] ;  /* 0x0000d900ff007b82 */ /* 0x000e220000000800 */
[----:B------:R-:W2:Y:S01]  /*0070*/  LDCU UR5, c[0x0][0x360] ;  /* 0x00006c00ff0577ac */ /* 0x000ea20008000800 */
[----:B0-----:R-:W-:-:S02]  /*0080*/  IADD3 R13, PT, PT, R0, UR4, R13 ;  /* 0x00000004000d7c10 */ /* 0x001fc4000fffe00d */
[----:B--2---:R-:W-:-:S04]  /*0090*/  IADD3 R0, PT, PT, R3, UR5, R2 ;  /* 0x0000000503007c10 */ /* 0x004fc8000fffe002 */
[----:B------:R-:W-:-:S04]  /*00a0*/  VIMNMX R2, PT, PT, R13, R0, !PT ;  /* 0x000000000d027248 */ /* 0x000fc80007fe0100 */
[----:B-1----:R-:W-:-:S13]  /*00b0*/  ISETP.GE.AND P0, PT, R2, UR20, PT ;  /* 0x0000001402007c0c */ /* 0x002fda000bf06270 */
[----:B------:R-:W-:Y:S05]  /*00c0*/  @P0 EXIT ;  /* 0x000000000000094d */ /* 0x000fea0003800000 */
[----:B------:R-:W-:Y:S01]  /*00d0*/  UISETP.GE.U32.AND UP0, UPT, UR20, 0x8, UPT ;  /* 0x000000081400788c */ /* 0x000fe2000bf06070 */
[----:B------:R-:W-:Y:S02]  /*00e0*/  HFMA2 R12, -RZ, RZ, 0, 0 ;  /* 0x00000000ff0c7431 */ /* 0x000fe400000001ff */
[----:B------:R-:W-:Y:S01]  /*00f0*/  IMAD R13, R13, UR20, RZ ;  /* 0x000000140d0d7c24 */ /* 0x000fe2000f8e02ff */
[----:B------:R-:W-:Y:S01]  /*0100*/  UMOV UR4, URZ ;  /* 0x000000ff00047c82 */ /* 0x000fe20008000000 */
[----:B------:R-:W0:Y:S04]  /*0110*/  LDCU.64 UR18, c[0x0][0x358] ;  /* 0x00006b00ff1277ac */ /* 0x000e280008000a00 */
[----:B------:R-:W-:Y:S05]  /*0120*/  BRA.U !UP0, `(.L_x_0) ;  /* 0x0000000508047547 */ /* 0x000fea000b800000 */
[----:B------:R-:W1:Y:S01]  /*0130*/  LDCU.128 UR24, c[0x0][0x380] ;  /* 0x00007000ff1877ac */ /* 0x000e620008000c00 */
[----:B------:R-:W-:Y:S01]  /*0140*/  IMAD.MOV.U32 R12, RZ, RZ, RZ ;  /* 0x000000ffff0c7224 */ /* 0x000fe200078e00ff */
[----:B------:R-:W-:Y:S01]  /*0150*/  MOV R14, R0 ;  /* 0x00000000000e7202 */ /* 0x000fe20000000f00 */
[----:B------:R-:W-:-:S04]  /*0160*/  ULOP3.LUT UR4, UR20, 0x7ffffff8, URZ, 0xc0, !UPT ;  /* 0x7ffffff814047892 */ /* 0x000fc8000f8ec0ff */
[----:B------:R-:W-:Y:S01]  /*0170*/  UIADD3 UR5, UPT, UPT, -UR4, URZ, URZ ;  /* 0x000000ff04057290 */ /* 0x000fe2000fffe1ff */
[----:B-1----:R-:W-:Y:S01]  /*0180*/  MOV R2, UR24 ;  /* 0x0000001800027c02 */ /* 0x002fe20008000f00 */
[----:B------:R-:W-:Y:S01]  /*0190*/  UIMAD.WIDE UR6, UR20, 0x8, UR26 ;  /* 0x00000008140678a5 */ /* 0x000fe2000f8e021a */
[----:B------:R-:W-:Y:S01]  /*01a0*/  MOV R3, UR25 ;  /* 0x0000001900037c02 */ /* 0x000fe20008000f00 */
[----:B------:R-:W-:Y:S02]  /*01b0*/  UIMAD.WIDE UR8, UR20, 0xc, UR26 ;  /* 0x0000000c140878a5 */ /* 0x000fe4000f8e021a */
[----:B------:R-:W-:Y:S01]  /*01c0*/  UIMAD.WIDE UR10, UR20, 0x10, UR26 ;  /* 0x00000010140a78a5 */ /* 0x000fe2000f8e021a */
[----:B------:R-:W-:Y:S01]  /*01d0*/  IMAD.WIDE.U32 R2, R13, 0x4, R2 ;  /* 0x000000040d027825 */ /* 0x000fe200078e0002 */
[----:B------:R-:W-:Y:S02]  /*01e0*/  UIMAD.WIDE UR12, UR20, 0x14, UR26 ;  /* 0x00000014140c78a5 */ /* 0x000fe4000f8e021a */
[----:B------:R-:W-:Y:S01]  /*01f0*/  UIMAD.WIDE UR14, UR20, 0x18, UR26 ;  /* 0x00000018140e78a5 */ /* 0x000fe2000f8e021a */
[----:B------:R-:W-:Y:S01]  /*0200*/  IADD3 R2, P0, PT, R2, 0x10, RZ ;  /* 0x0000001002027810 */ /* 0x000fe20007f1e0ff */
[----:B------:R-:W-:-:S03]  /*0210*/  UIMAD.WIDE UR16, UR20, 0x1c, UR26 ;  /* 0x0000001c141078a5 */ /* 0x000fc6000f8e021a */
[----:B------:R-:W-:-:S09]  /*0220*/  IADD3.X R3, PT, PT, RZ, R3, RZ, P0, !PT ;  /* 0x00000003ff037210 */ /* 0x000fd200007fe4ff */
.L_x_1:
[----:B------:R-:W-:Y:S01]  /*0230*/  UIMAD.WIDE UR22, UR20, 0x4, UR26 ;  /* 0x00000004141678a5 */ /* 0x000fe2000f8e021a */
[----:B------:R-:W-:Y:S01]  /*0240*/  MOV R23, 0x4 ;  /* 0x0000000400177802 */ /* 0x000fe20000000f00 */
[----:B------:R-:W-:Y:S02]  /*0250*/  HFMA2 R11, -RZ, RZ, 0, 2.384185791015625e-07 ;  /* 0x00000004ff0b7431 */ /* 0x000fe400000001ff */
[----:B------:R-:W-:Y:S01]  /*0260*/  IMAD.MOV.U32 R25, RZ, RZ, 0x4 ;  /* 0x00000004ff197424 */ /* 0x000fe200078e00ff */
[----:B0-----:R-:W2:Y:S01]  /*0270*/  LDG.E R21, desc[UR18][R2.64+-0x10] ;  /* 0xfffff01202157981 */ /* 0x001ea2000c1e1900 */
[----:B------:R-:W-:Y:S01]  /*0280*/  IMAD.WIDE R22, R14, R23, UR26 ;  /* 0x0000001a0e167e25 */ /* 0x000fe2000f8e0217 */
[----:B------:R-:W-:Y:S02]  /*0290*/  MOV R8, UR22 ;  /* 0x0000001600087c02 */ /* 0x000fe40008000f00 */
[----:B------:R-:W3:Y:S01]  /*02a0*/  LDG.E R19, desc[UR18][R2.64+-0xc] ;  /* 0xfffff41202137981 */ /* 0x000ee2000c1e1900 */
[----:B------:R-:W-:-:S03]  /*02b0*/  MOV R9, UR23 ;  /* 0x0000001700097c02 */ /* 0x000fc60008000f00 */
[----:B------:R-:W2:Y:S01]  /*02c0*/  LDG.E R22, desc[UR18][R22.64] ;  /* 0x0000001216167981 */ /* 0x000ea2000c1e1900 */
[----:B------:R-:W-:-:S04]  /*02d0*/  IMAD.WIDE R8, R14, 0x4, R8 ;  /* 0x000000040e087825 */ /* 0x000fc800078e0208 */
[----:B------:R-:W-:Y:S01]  /*02e0*/  HFMA2 R7, -RZ, RZ, 0, 2.384185791015625e-07 ;  /* 0x00000004ff077431 */ /* 0x000fe200000001ff */
[----:B------:R-:W-:Y:S01]  /*02f0*/  MOV R5, 0x4 ;  /* 0x0000000400057802 */ /* 0x000fe20000000f00 */
[----:B------:R-:W4:Y:S01]  /*0300*/  LDG.E R17, desc[UR18][R2.64+-0x8] ;  /* 0xfffff81202117981 */ /* 0x000f22000c1e1900 */
[----:B------:R-:W-:-:S03]  /*0310*/  IMAD.WIDE R24, R14, R25, UR6 ;  /* 0x000000060e187e25 */ /* 0x000fc6000f8e0219 */
[----:B------:R0:W3:Y:S01]  /*0320*/  LDG.E R20, desc[UR18][R8.64] ;  /* 0x0000001208147981 */ /* 0x0000e2000c1e1900 */
[----:B------:R-:W-:-:S03]  /*0330*/  IMAD.WIDE R10, R14, R11, UR8 ;  /* 0x000000080e0a7e25 */ /* 0x000fc6000f8e020b */
[----:B------:R-:W4:Y:S01]  /*0340*/  LDG.E R18, desc[UR18][R24.64] ;  /* 0x0000001218127981 */ /* 0x000f22000c1e1900 */
[----:B------:R-:W-:-:S03]  /*0350*/  IMAD.WIDE R4, R14, R5, UR10 ;  /* 0x0000000a0e047e25 */ /* 0x000fc6000f8e0205 */
[----:B------:R1:W5:Y:S01]  /*0360*/  LDG.E R16, desc[UR18][R10.64] ;  /* 0x000000120a107981 */ /* 0x000362000c1e1900 */
[----:B------:R-:W-:Y:S01]  /*0370*/  IMAD.WIDE R6, R14, R7, UR12 ;  /* 0x0000000c0e067e25 */ /* 0x000fe2000f8e0207 */
[----:B0-----:R-:W-:Y:S02]  /*0380*/  MOV R9, 0x4 ;  /* 0x0000000400097802 */ /* 0x001fe40000000f00 */
[----:B------:R-:W5:Y:S01]  /*0390*/  LDG.E R15, desc[UR18][R2.64+-0x4] ;  /* 0xfffffc12020f7981 */ /* 0x000f62000c1e1900 */
[----:B------:R-:W-:-:S03]  /*03a0*/  IMAD.MOV.U32 R27, RZ, RZ, 0x4 ;  /* 0x00000004ff1b7424 */ /* 0x000fc600078e00ff */
[----:B------:R0:W5:Y:S01]  /*03b0*/  LDG.E R4, desc[UR18][R4.64] ;  /* 0x0000001204047981 */ /* 0x000162000c1e1900 */
[----:B------:R-:W-:-:S03]  /*03c0*/  IMAD.WIDE R8, R14, R9, UR14 ;  /* 0x0000000e0e087e25 */ /* 0x000fc6000f8e0209 */
[----:B------:R-:W5:Y:S01]  /*03d0*/  LDG.E R23, desc[UR18][R2.64] ;  /* 0x0000001202177981 */ /* 0x000f62000c1e1900 */
[----:B-1----:R-:W-:-:S03]  /*03e0*/  IMAD.WIDE R10, R14, R27, UR16 ;  /* 0x000000100e0a7e25 */ /* 0x002fc6000f8e021b */
[----:B------:R-:W5:Y:S04]  /*03f0*/  LDG.E R7, desc[UR18][R6.64] ;  /* 0x0000001206077981 */ /* 0x000f68000c1e1900 */
[----:B------:R-:W5:Y:S04]  /*0400*/  LDG.E R24, desc[UR18][R2.64+0x4] ;  /* 0x0000041202187981 */ /* 0x000f68000c1e1900 */
[----:B------:R-:W5:Y:S04]  /*0410*/  LDG.E R8, desc[UR18][R8.64] ;  /* 0x0000001208087981 */ /* 0x000f68000c1e1900 */
[----:B------:R-:W5:Y:S04]  /*0420*/  LDG.E R25, desc[UR18][R2.64+0x8] ;  /* 0x0000081202197981 */ /* 0x000f68000c1e1900 */
[----:B------:R-:W5:Y:S04]  /*0430*/  LDG.E R10, desc[UR18][R10.64] ;  /* 0x000000120a0a7981 */ /* 0x000f68000c1e1900 */
[----:B------:R1:W5:Y:S01]  /*0440*/  LDG.E R27, desc[UR18][R2.64+0xc] ;  /* 0x00000c12021b7981 */ /* 0x000362000c1e1900 */
[----:B------:R-:W-:-:S04]  /*0450*/  UIADD3 UR5, UPT, UPT, UR5, 0x8, URZ ;  /* 0x0000000805057890 */ /* 0x000fc8000fffe0ff */
[----:B------:R-:W-:Y:S01]  /*0460*/  UISETP.NE.AND UP0, UPT, UR5, URZ, UPT ;  /* 0x000000ff0500728c */ /* 0x000fe2000bf05270 */
[----:B0-----:R-:W-:Y:S02]  /*0470*/  MOV R5, UR20 ;  /* 0x0000001400057c02 */ /* 0x001fe40008000f00 */
[----:B-1----:R-:W-:Y:S02]  /*0480*/  IADD3 R2, P0, PT, R2, 0x20, RZ ;  /* 0x0000002002027810 */ /* 0x002fe40007f1e0ff */
[----:B------:R-:W-:Y:S02]  /*0490*/  LEA R14, R5, R14, 0x3 ;  /* 0x0000000e050e7211 */ /* 0x000fe400078e18ff */
[----:B------:R-:W-:Y:S01]  /*04a0*/  IADD3.X R3, PT, PT, RZ, R3, RZ, P0, !PT ;  /* 0x00000003ff037210 */ /* 0x000fe200007fe4ff */
[----:B--2---:R-:W-:-:S04]  /*04b0*/  FFMA R22, R21, R22, R12 ;  /* 0x0000001615167223 */ /* 0x004fc8000000000c */
[----:B---3--:R-:W-:-:S04]  /*04c0*/  FFMA R20, R19, R20, R22 ;  /* 0x0000001413147223 */ /* 0x008fc80000000016 */
[----:B----4-:R-:W-:-:S04]  /*04d0*/  FFMA R18, R17, R18, R20 ;  /* 0x0000001211127223 */ /* 0x010fc80000000014 */
[----:B-----5:R-:W-:-:S04]  /*04e0*/  FFMA R16, R15, R16, R18 ;  /* 0x000000100f107223 */ /* 0x020fc80000000012 */
[----:B------:R-:W-:-:S04]  /*04f0*/  FFMA R23, R23, R4, R16 ;  /* 0x0000000417177223 */ /* 0x000fc80000000010 */
[----:B------:R-:W-:-:S04]  /*0500*/  FFMA R24, R24, R7, R23 ;  /* 0x0000000718187223 */ /* 0x000fc80000000017 */
[----:B------:R-:W-:-:S04]  /*0510*/  FFMA R8, R25, R8, R24 ;  /* 0x0000000819087223 */ /* 0x000fc80000000018 */
[----:B------:R-:W-:Y:S01]  /*0520*/  FFMA R12, R27, R10, R8 ;  /* 0x0000000a1b0c7223 */ /* 0x000fe20000000008 */
[----:B------:R-:W-:Y:S06]  /*0530*/  BRA.U UP0, `(.L_x_1) ;  /* 0xfffffffd003c7547 */ /* 0x000fec000b83ffff */
.L_x_0:
[----:B------:R-:W-:-:S04]  /*0540*/  ULOP3.LUT UR6, UR20, 0x7, URZ, 0xc0, !UPT ;  /* 0x0000000714067892 */ /* 0x000fc8000f8ec0ff */
[----:B------:R-:W-:-:S09]  /*0550*/  UISETP.NE.AND UP0, UPT, UR6, URZ, UPT ;  /* 0x000000ff0600728c */ /* 0x000fd2000bf05270 */
[----:B------:R-:W-:Y:S05]  /*0560*/  BRA.U !UP0, `(.L_x_2) ;  /* 0x0000000508387547 */ /* 0x000fea000b800000 */
[----:B------:R-:W-:Y:S02]  /*0570*/  UISETP.GE.U32.AND UP0, UPT, UR6, 0x4, UPT ;  /* 0x000000040600788c */ /* 0x000fe4000bf06070 */
[----:B------:R-:W-:-:S04]  /*0580*/  ULOP3.LUT UR5, UR20, 0x3, URZ, 0xc0, !UPT ;  /* 0x0000000314057892 */ /* 0x000fc8000f8ec0ff */
[----:B------:R-:W-:-:S03]  /*0590*/  UISETP.NE.AND UP1, UPT, UR5, URZ, UPT ;  /* 0x000000ff0500728c */ /* 0x000fc6000bf25270 */
[----:B------:R-:W-:Y:S08]  /*05a0*/  BRA.U !UP0, `(.L_x_3) ;  /* 0x00000001087c7547 */ /* 0x000ff0000b800000 */
[----:B------:R-:W1:Y:S01]  /*05b0*/  LDC.64 R6, c[0x0][0x388] ;  /* 0x0000e200ff067b82 */ /* 0x000e620000000a00 */
[----:B------:R-:W2:Y:S01]  /*05c0*/  LDCU.64 UR6, c[0x0][0x380] ;  /* 0x00007000ff0677ac */ /* 0x000ea20008000a00 */
[----:B------:R-:W-:Y:S01]  /*05d0*/  MOV R9, UR4 ;  /* 0x0000000400097c02 */ /* 0x000fe20008000f00 */
[C---:B------:R-:W-:Y:S01]  /*05e0*/  VIADD R3, R13.reuse, UR4 ;  /* 0x000000040d037c36 */ /* 0x040fe20008000000 */
[----:B------:R-:W-:Y:S02]  /*05f0*/  IADD3 R10, P0, PT, R13, UR4, RZ ;  /* 0x000000040d0a7c10 */ /* 0x000fe4000ff1e0ff */
[----:B------:R-:W-:Y:S01]  /*0600*/  MOV R11, UR20 ;  /* 0x00000014000b7c02 */ /* 0x000fe20008000f00 */
[----:B------:R-:W-:Y:S01]  /*0610*/  IMAD R9, R9, UR20, R0 ;  /* 0x0000001409097c24 */ /* 0x000fe2000f8e0200 */
[----:B------:R-:W3:Y:S01]  /*0620*/  LDC.64 R4, c[0x0][0x380] ;  /* 0x0000e000ff047b82 */ /* 0x000ee20000000a00 */
[----:B------:R-:W-:Y:S02]  /*0630*/  MOV R15, UR20 ;  /* 0x00000014000f7c02 */ /* 0x000fe40008000f00 */
[----:B-1----:R-:W-:Y:S01]  /*0640*/  IMAD.WIDE R6, R9, 0x4, R6 ;  /* 0x0000000409067825 */ /* 0x002fe200078e0206 */
[----:B------:R-:W-:-:S05]  /*0650*/  MOV R9, UR20 ;  /* 0x0000001400097c02 */ /* 0x000fca0008000f00 */
[----:B------:R-:W-:Y:S02]  /*0660*/  IMAD.WIDE R8, R9, 0x4, R6 ;  /* 0x0000000409087825 */ /* 0x000fe400078e0206 */
[----:B0-----:R-:W4:Y:S02]  /*0670*/  LDG.E R6, desc[UR18][R6.64] ;  /* 0x0000001206067981 */ /* 0x001f24000c1e1900 */
[----:B---3--:R-:W-:Y:S01]  /*0680*/  IMAD.WIDE.U32 R4, R3, 0x4, R4 ;  /* 0x0000000403047825 */ /* 0x008fe200078e0004 */
[----:B------:R-:W-:Y:S01]  /*0690*/  IADD3.X R3, PT, PT, RZ, RZ, RZ, P0, !PT ;  /* 0x000000ffff037210 */ /* 0x000fe200007fe4ff */
[----:B------:R-:W3:Y:S01]  /*06a0*/  LDG.E R17, desc[UR18][R8.64] ;  /* 0x0000001208117981 */ /* 0x000ee2000c1e1900 */
[----:B--2---:R-:W-:-:S03]  /*06b0*/  LEA R2, P0, R10, UR6, 0x2 ;  /* 0x000000060a027c11 */ /* 0x004fc6000f8010ff */
[----:B------:R-:W4:Y:S01]  /*06c0*/  LDG.E R5, desc[UR18][R4.64] ;  /* 0x0000001204057981 */ /* 0x000f22000c1e1900 */
[----:B------:R-:W-:Y:S01]  /*06d0*/  LEA.HI.X R3, R10, UR7, R3, 0x2, P0 ;  /* 0x000000070a037c11 */ /* 0x000fe200080f1403 */
[----:B------:R-:W-:-:S04]  /*06e0*/  IMAD.WIDE R10, R11, 0x4, R8 ;  /* 0x000000040b0a7825 */ /* 0x000fc800078e0208 */
[----:B------:R-:W3:Y:S01]  /*06f0*/  LDG.E R16, desc[UR18][R2.64+0x4] ;  /* 0x0000041202107981 */ /* 0x000ee2000c1e1900 */
[----:B------:R-:W-:-:S03]  /*0700*/  IMAD.WIDE R14, R15, 0x4, R10 ;  /* 0x000000040f0e7825 */ /* 0x000fc600078e020a */
[----:B------:R-:W2:Y:S04]  /*0710*/  LDG.E R19, desc[UR18][R10.64] ;  /* 0x000000120a137981 */ /* 0x000ea8000c1e1900 */
[----:B------:R-:W2:Y:S04]  /*0720*/  LDG.E R18, desc[UR18][R2.64+0x8] ;  /* 0x0000081202127981 */ /* 0x000ea8000c1e1900 */
[----:B------:R-:W5:Y:S04]  /*0730*/  LDG.E R20, desc[UR18][R2.64+0xc] ;  /* 0x00000c1202147981 */ /* 0x000f68000c1e1900 */
[----:B------:R-:W5:Y:S01]  /*0740*/  LDG.E R14, desc[UR18][R14.64] ;  /* 0x000000120e0e7981 */ /* 0x000f62000c1e1900 */
[----:B------:R-:W-:Y:S01]  /*0750*/  UIADD3 UR4, UPT, UPT, UR4, 0x4, URZ ;  /* 0x0000000404047890 */ /* 0x000fe2000fffe0ff */
[----:B----4-:R-:W-:-:S04]  /*0760*/  FFMA R5, R5, R6, R12 ;  /* 0x0000000605057223 */ /* 0x010fc8000000000c */
[----:B---3--:R-:W-:-:S04]  /*0770*/  FFMA R5, R16, R17, R5 ;  /* 0x0000001110057223 */ /* 0x008fc80000000005 */
[----:B--2---:R-:W-:-:S04]  /*0780*/  FFMA R5, R18, R19, R5 ;  /* 0x0000001312057223 */ /* 0x004fc80000000005 */
[----:B-----5:R-:W-:-:S07]  /*0790*/  FFMA R12, R20, R14, R5 ;  /* 0x0000000e140c7223 */ /* 0x020fce0000000005 */
.L_x_3:
[----:B------:R-:W-:Y:S05]  /*07a0*/  BRA.U !UP1, `(.L_x_2) ;  /* 0x0000000109a87547 */ /* 0x000fea000b800000 */
[----:B------:R-:W-:Y:S01]  /*07b0*/  UISETP.NE.AND UP0, UPT, UR5, 0x1, UPT ;  /* 0x000000010500788c */ /* 0x000fe2000bf05270 */
[----:B------:R-:W-:Y:S01]  /*07c0*/  MOV R7, UR4 ;  /* 0x0000000400077c02 */ /* 0x000fe20008000f00 */
[----:B------:R-:W-:Y:S02]  /*07d0*/  ULOP3.LUT UR5, UR20, 0x1, URZ, 0xc0, !UPT ;  /* 0x0000000114057892 */ /* 0x000fe4000f8ec0ff */
[----:B------:R-:W-:Y:S02]  /*07e0*/  MOV R15, UR20 ;  /* 0x00000014000f7c02 */ /* 0x000fe40008000f00 */
[----:B------:R-:W-:Y:S01]  /*07f0*/  UISETP.NE.U32.AND UP1, UPT, UR5, 0x1, UPT ;  /* 0x000000010500788c */ /* 0x000fe2000bf25070 */
[----:B------:R-:W-:-:S04]  /*0800*/  PLOP3.LUT P1, PT, PT, PT, UP0, 0x80, 0x8 ;  /* 0x000000000008781c */ /* 0x000fc80003f2f008 */
[----:B------:R-:W1:Y:S01]  /*0810*/  @UP0 LDCU.128 UR8, c[0x0][0x380] ;  /* 0x00007000ff0807ac */ /* 0x000e620008000c00 */
[----:B------:R-:W-:Y:S01]  /*0820*/  PLOP3.LUT P0, PT, PT, PT, UP1, 0x80, 0x8 ;  /* 0x000000000008781c */ /* 0x000fe20003f0f018 */
[----:B------:R-:W2:Y:S04]  /*0830*/  @UP0 LDCU.64 UR6, c[0x0][0x380] ;  /* 0x00007000ff0607ac */ /* 0x000ea80008000a00 */
[----:B------:R-:W3:Y:S03]  /*0840*/  @!UP1 LDCU.128 UR12, c[0x0][0x380] ;  /* 0x00007000ff0c97ac */ /* 0x000ee60008000c00 */
[C---:B------:R-:W-:Y:S01]  /*0850*/  @P1 VIADD R3, R13.reuse, UR4 ;  /* 0x000000040d031c36 */ /* 0x040fe20008000000 */
[----:B------:R-:W-:Y:S01]  /*0860*/  @P1 IADD3 R6, P2, PT, R13, UR4, RZ ;  /* 0x000000040d061c10 */ /* 0x000fe2000ff5e0ff */
[----:B------:R-:W-:Y:S01]  /*0870*/  @UP0 UIADD3 UR4, UPT, UPT, UR4, 0x2, URZ ;  /* 0x0000000204040890 */ /* 0x000fe2000fffe0ff */
[----:B-1----:R-:W-:Y:S01]  /*0880*/  MOV R10, UR8 ;  /* 0x00000008000a7c02 */ /* 0x002fe20008000f00 */
[----:B------:R-:W-:Y:S01]  /*0890*/  IMAD.U32 R5, RZ, RZ, UR11 ;  /* 0x0000000bff057e24 */ /* 0x000fe2000f8e00ff */
[----:B------:R-:W-:-:S02]  /*08a0*/  MOV R11, UR9 ;  /* 0x00000009000b7c02 */ /* 0x000fc40008000f00 */
[----:B------:R-:W-:Y:S01]  /*08b0*/  MOV R4, UR10 ;  /* 0x0000000a00047c02 */ /* 0x000fe20008000f00 */
[----:B------:R-:W-:-:S04]  /*08c0*/  @P1 IMAD.WIDE.U32 R10, R3, 0x4, R10 ;  /* 0x00000004030a1825 */ /* 0x000fc800078e000a */
[----:B------:R-:W-:Y:S01]  /*08d0*/  @P1 IMAD R3, R7, UR20, R0 ;  /* 0x0000001407031c24 */ /* 0x000fe2000f8e0200 */
[----:B------:R-:W-:Y:S01]  /*08e0*/  @P1 IADD3.X R7, PT, PT, RZ, RZ, RZ, P2, !PT ;  /* 0x000000ffff071210 */ /* 0x000fe200017fe4ff */
[----:B0-----:R-:W4:Y:S01]  /*08f0*/  @P1 LDG.E R11, desc[UR18][R10.64] ;  /* 0x000000120a0b1981 */ /* 0x001f22000c1e1900 */
[C---:B--2---:R-:W-:Y:S01]  /*0900*/  @P1 LEA R2, P2, R6.reuse, UR6, 0x2 ;  /* 0x0000000606021c11 */ /* 0x044fe2000f8410ff */
[----:B------:R-:W-:Y:S01]  /*0910*/  @P1 IMAD.WIDE R4, R3, 0x4, R4 ;  /* 0x0000000403041825 */ /* 0x000fe200078e0204 */
[----:B------:R-:W-:Y:S02]  /*0920*/  MOV R19, UR4 ;  /* 0x0000000400137c02 */ /* 0x000fe40008000f00 */
[----:B------:R-:W-:Y:S01]  /*0930*/  @P1 LEA.HI.X R3, R6, UR7, R7, 0x2, P2 ;  /* 0x0000000706031c11 */ /* 0x000fe200090f1407 */
[----:B---3--:R-:W-:Y:S01]  /*0940*/  IMAD.U32 R7, RZ, RZ, UR13 ;  /* 0x0000000dff077e24 */ /* 0x008fe2000f8e00ff */
[----:B------:R-:W-:Y:S01]  /*0950*/  MOV R6, UR12 ;  /* 0x0000000c00067c02 */ /* 0x000fe20008000f00 */
[----:B------:R-:W-:Y:S01]  /*0960*/  @P1 IMAD.WIDE R14, R15, 0x4, R4 ;  /* 0x000000040f0e1825 */ /* 0x000fe200078e0204 */
[----:B------:R-:W-:Y:S01]  /*0970*/  @!P0 IADD3 R17, PT, PT, R13, UR4, RZ ;  /* 0x000000040d118c10 */ /* 0x000fe2000fffe0ff */
[----:B------:R-:W4:Y:S01]  /*0980*/  @P1 LDG.E R4, desc[UR18][R4.64] ;  /* 0x0000001204041981 */ /* 0x000f22000c1e1900 */
[----:B------:R-:W-:Y:S01]  /*0990*/  MOV R8, UR14 ;  /* 0x0000000e00087c02 */ /* 0x000fe20008000f00 */
[----:B------:R-:W-:Y:S01]  /*09a0*/  @!P0 IMAD R19, R19, UR20, R0 ;  /* 0x0000001413138c24 */ /* 0x000fe2000f8e0200 */
[----:B------:R-:W-:Y:S01]  /*09b0*/  MOV R9, UR15 ;  /* 0x0000000f00097c02 */ /* 0x000fe20008000f00 */
[----:B------:R-:W-:Y:S01]  /*09c0*/  @!P0 IMAD.WIDE.U32 R6, R17, 0x4, R6 ;  /* 0x0000000411068825 */ /* 0x000fe200078e0006 */
[----:B------:R-:W2:Y:S03]  /*09d0*/  @P1 LDG.E R14, desc[UR18][R14.64] ;  /* 0x000000120e0e1981 */ /* 0x000ea6000c1e1900 */
[----:B------:R-:W-:Y:S01]  /*09e0*/  @!P0 IMAD.WIDE R8, R19, 0x4, R8 ;  /* 0x0000000413088825 */ /* 0x000fe200078e0208 */
[----:B------:R-:W2:Y:S04]  /*09f0*/  @P1 LDG.E R2, desc[UR18][R2.64+0x4] ;  /* 0x0000041202021981 */ /* 0x000ea8000c1e1900 */
[----:B------:R-:W3:Y:S04]  /*0a00*/  @!P0 LDG.E R7, desc[UR18][R6.64] ;  /* 0x0000001206078981 */ /* 0x000ee8000c1e1900 */
[----:B------:R-:W3:Y:S01]  /*0a10*/  @!P0 LDG.E R8, desc[UR18][R8.64] ;  /* 0x0000001208088981 */ /* 0x000ee2000c1e1900 */
[----:B----4-:R-:W-:-:S04]  /*0a20*/  @P1 FFMA R11, R11, R4, R12 ;  /* 0x000000040b0b1223 */ /* 0x010fc8000000000c */
[----:B--2---:R-:W-:-:S04]  /*0a30*/  @P1 FFMA R12, R2, R14, R11 ;  /* 0x0000000e020c1223 */ /* 0x004fc8000000000b */
[----:B---3--:R-:W-:-:S07]  /*0a40*/  @!P0 FFMA R12, R7, R8, R12 ;  /* 0x00000008070c8223 */ /* 0x008fce000000000c */
.L_x_2:
[----:B------:R-:W1:Y:S01]  /*0a50*/  LDC.64 R2, c[0x0][0x390] ;  /* 0x0000e400ff027b82 */ /* 0x000e620000000a00 */
[----:B------:R-:W-:-:S05]  /*0a60*/  IADD3 R13, PT, PT, R0, R13, RZ ;  /* 0x0000000d000d7210 */ /* 0x000fca0007ffe0ff */
[----:B-1----:R-:W-:-:S05]  /*0a70*/  IMAD.WIDE R2, R13, 0x4, R2 ;  /* 0x000000040d027825 */ /* 0x002fca00078e0202 */
[----:B0-----:R-:W-:Y:S01]  /*0a80*/  STG.E desc[UR18][R2.64], R12 ;  /* 0x0000000c02007986 */ /* 0x001fe2000c101912 */
[----:B------:R-:W-:Y:S05]  /*0a90*/  EXIT ;  /* 0x000000000000794d */ /* 0x000fea0003800000 */
.L_x_4:
[----:B------:R-:W-:-:S00]  /*0aa0*/  BRA `(.L_x_4) ;  /* 0xfffffffc00fc7947 */ /* 0x000fc0000383ffff */
[----:B------:R-:W-:-:S00]  /*0ab0*/  NOP ;  /* 0x0000000000007918 */ /* 0x000fc00000000000 */
        /* <DEDUP_REMOVED lines=12> */
.L_x_5:


//--------------------- .nv.shared.reserved.0     --------------------------
	.section	.nv.shared.reserved.0,"aw",@nobits
	.weak		__nv_reservedSMEM_offset_0_alias
	.size		__nv_reservedSMEM_offset_0_alias, 0, 64
	.other		__nv_reservedSMEM_offset_0_alias,@"STO_CUDA_RESERVED_SHARED STV_DEFAULT"
__nv_reservedSMEM_offset_0_alias:
	.zero		0
	.zero		64


//--------------------- .nv.constant0.matmul      --------------------------
	.section	.nv.constant0.matmul,"a",@progbits
	.sectionflags	@""
	.align	4
.nv.constant0.matmul:
	.zero		924


//--------------------- SYMBOLS --------------------------

	.type		.nv.reservedSmem.offset0,@object
	.size		.nv.reservedSmem.offset0,0x4
